//
// Generated by NVIDIA NVVM Compiler
//
// Compiler Build ID: CL-36424714
// Cuda compilation tools, release 13.0, V13.0.88
// Based on NVVM 20.0.0
//

.version 9.0
.target sm_100
.address_size 64

	// .globl	_Z14doubleElementsPdii

.visible .entry _Z14doubleElementsPdii(
	.param .u64 .ptr .align 1 _Z14doubleElementsPdii_param_0,
	.param .u32 _Z14doubleElementsPdii_param_1,
	.param .u32 _Z14doubleElementsPdii_param_2
)
{
	.reg .pred 	%p<15>;
	.reg .b32 	%r<56>;
	.reg .b64 	%rd<19>;
	.reg .b64 	%fd<21>;

	ld.param.u64 	%rd2, [_Z14doubleElementsPdii_param_0];
	ld.param.u32 	%r21, [_Z14doubleElementsPdii_param_1];
	ld.param.u32 	%r22, [_Z14doubleElementsPdii_param_2];
	cvta.to.global.u64 	%rd1, %rd2;
	mov.u32 	%r23, %ctaid.x;
	mov.u32 	%r24, %ntid.x;
	mov.u32 	%r25, %tid.x;
	mad.lo.s32 	%r54, %r23, %r24, %r25;
	mov.u32 	%r26, %nctaid.x;
	mul.lo.s32 	%r2, %r26, %r24;
	setp.eq.s32 	%p1, %r22, 3;
	@%p1 bra 	$L__BB0_9;
	setp.ne.s32 	%p2, %r22, 2;
	@%p2 bra 	$L__BB0_16;
	setp.ge.s32 	%p3, %r54, %r21;
	@%p3 bra 	$L__BB0_16;
	add.s32 	%r27, %r54, %r2;
	max.s32 	%r28, %r21, %r27;
	setp.lt.s32 	%p4, %r27, %r21;
	selp.u32 	%r29, 1, 0, %p4;
	add.s32 	%r30, %r27, %r29;
	sub.s32 	%r31, %r28, %r30;
	div.u32 	%r32, %r31, %r2;
	add.s32 	%r3, %r32, %r29;
	and.b32  	%r33, %r3, 3;
	setp.eq.s32 	%p5, %r33, 3;
	@%p5 bra 	$L__BB0_6;
	add.s32 	%r34, %r3, 1;
	and.b32  	%r35, %r34, 3;
	neg.s32 	%r48, %r35;
$L__BB0_5:
	.pragma "nounroll";
	mul.wide.s32 	%rd3, %r54, 8;
	add.s64 	%rd4, %rd1, %rd3;
	ld.global.f64 	%fd1, [%rd4];
	add.f64 	%fd2, %fd1, %fd1;
	st.global.f64 	[%rd4], %fd2;
	add.s32 	%r54, %r54, %r2;
	add.s32 	%r48, %r48, 1;
	setp.ne.s32 	%p6, %r48, 0;
	@%p6 bra 	$L__BB0_5;
$L__BB0_6:
	setp.lt.u32 	%p7, %r3, 3;
	@%p7 bra 	$L__BB0_16;
	mul.wide.s32 	%rd7, %r2, 8;
	shl.b32 	%r36, %r2, 2;
$L__BB0_8:
	mul.wide.s32 	%rd5, %r54, 8;
	add.s64 	%rd6, %rd1, %rd5;
	ld.global.f64 	%fd3, [%rd6];
	add.f64 	%fd4, %fd3, %fd3;
	st.global.f64 	[%rd6], %fd4;
	add.s64 	%rd8, %rd6, %rd7;
	ld.global.f64 	%fd5, [%rd8];
	add.f64 	%fd6, %fd5, %fd5;
	st.global.f64 	[%rd8], %fd6;
	add.s64 	%rd9, %rd8, %rd7;
	ld.global.f64 	%fd7, [%rd9];
	add.f64 	%fd8, %fd7, %fd7;
	st.global.f64 	[%rd9], %fd8;
	add.s64 	%rd10, %rd9, %rd7;
	ld.global.f64 	%fd9, [%rd10];
	add.f64 	%fd10, %fd9, %fd9;
	st.global.f64 	[%rd10], %fd10;
	add.s32 	%r54, %r36, %r54;
	setp.lt.s32 	%p8, %r54, %r21;
	@%p8 bra 	$L__BB0_8;
	bra.uni 	$L__BB0_16;
$L__BB0_9:
	setp.ge.s32 	%p9, %r54, %r21;
	@%p9 bra 	$L__BB0_16;
	add.s32 	%r37, %r54, %r2;
	max.s32 	%r38, %r21, %r37;
	setp.lt.s32 	%p10, %r37, %r21;
	selp.u32 	%r39, 1, 0, %p10;
	add.s32 	%r40, %r37, %r39;
	sub.s32 	%r41, %r38, %r40;
	max.u32 	%r42, %r2, 1;
	div.u32 	%r43, %r41, %r42;
	add.s32 	%r12, %r43, %r39;
	and.b32  	%r44, %r12, 3;
	setp.eq.s32 	%p11, %r44, 3;
	@%p11 bra 	$L__BB0_13;
	add.s32 	%r45, %r12, 1;
	and.b32  	%r46, %r45, 3;
	neg.s32 	%r52, %r46;
$L__BB0_12:
	.pragma "nounroll";
	mul.wide.s32 	%rd11, %r54, 8;
	add.s64 	%rd12, %rd1, %rd11;
	ld.global.f64 	%fd11, [%rd12];
	mul.f64 	%fd12, %fd11, 0d4008000000000000;
	st.global.f64 	[%rd12], %fd12;
	add.s32 	%r54, %r54, %r2;
	add.s32 	%r52, %r52, 1;
	setp.ne.s32 	%p12, %r52, 0;
	@%p12 bra 	$L__BB0_12;
$L__BB0_13:
	setp.lt.u32 	%p13, %r12, 3;
	@%p13 bra 	$L__BB0_16;
	mul.wide.s32 	%rd15, %r2, 8;
	shl.b32 	%r47, %r2, 2;
$L__BB0_15:
	mul.wide.s32 	%rd13, %r54, 8;
	add.s64 	%rd14, %rd1, %rd13;
	ld.global.f64 	%fd13, [%rd14];
	mul.f64 	%fd14, %fd13, 0d4008000000000000;
	st.global.f64 	[%rd14], %fd14;
	add.s64 	%rd16, %rd14, %rd15;
	ld.global.f64 	%fd15, [%rd16];
	mul.f64 	%fd16, %fd15, 0d4008000000000000;
	st.global.f64 	[%rd16], %fd16;
	add.s64 	%rd17, %rd16, %rd15;
	ld.global.f64 	%fd17, [%rd17];
	mul.f64 	%fd18, %fd17, 0d4008000000000000;
	st.global.f64 	[%rd17], %fd18;
	add.s64 	%rd18, %rd17, %rd15;
	ld.global.f64 	%fd19, [%rd18];
	mul.f64 	%fd20, %fd19, 0d4008000000000000;
	st.global.f64 	[%rd18], %fd20;
	add.s32 	%r54, %r47, %r54;
	setp.lt.s32 	%p14, %r54, %r21;
	@%p14 bra 	$L__BB0_15;
$L__BB0_16:
	ret;

}


// ===== COMPILED SASS (sm_100) =====

	.target	sm_100

	.elftype	@"ET_EXEC"


//--------------------- .note.nv.tkinfo           --------------------------
	.section	.note.nv.tkinfo,"",@"SHT_NOTE"
	.sectionflags	@"SHF_NOTE_NV_TKINFO"
	.tkinfo
        /*0018*/ 	.word	0x00000002
        /*0030*/ 	.string	""
        /*0030*/ 	.string	"ptxas"
        /*0030*/ 	.string	"Cuda compilation tools, release 13.0, V13.0.88"
        /*0030*/ 	.string	"Build cuda_13.0.r13.0/compiler.36424714_0"
        /*0030*/ 	.string	"-arch sm_100 -m 64 "



//--------------------- .note.nv.cuinfo           --------------------------
	.section	.note.nv.cuinfo,"",@"SHT_NOTE"
	.sectionflags	@"SHF_NOTE_NV_CUINFO"
        /*0018*/ 	.short	0x0002
        /*001a*/ 	.short	0x0064
        /*001c*/ 	.short	0x0082
	.zero		2


//--------------------- .nv.info                  --------------------------
	.section	.nv.info,"",@"SHT_CUDA_INFO"
	.align	4


	//----- nvinfo : EIATTR_REGCOUNT
	.align		4
        /*0000*/ 	.byte	0x04, 0x2f
        /*0002*/ 	.short	(.L_1 - .L_0)
	.align		4
.L_0:
        /*0004*/ 	.word	index@(_Z14doubleElementsPdii)
        /*0008*/ 	.word	0x00000018


	//----- nvinfo : EIATTR_FRAME_SIZE
	.align		4
.L_1:
        /*000c*/ 	.byte	0x04, 0x11
        /*000e*/ 	.short	(.L_3 - .L_2)
	.align		4
.L_2:
        /*0010*/ 	.word	index@(_Z14doubleElementsPdii)
        /*0014*/ 	.word	0x00000000


	//----- nvinfo : EIATTR_MIN_STACK_SIZE
	.align		4
.L_3:
        /*0018*/ 	.byte	0x04, 0x12
        /*001a*/ 	.short	(.L_5 - .L_4)
	.align		4
.L_4:
        /*001c*/ 	.word	index@(_Z14doubleElementsPdii)
        /*0020*/ 	.word	0x00000000
.L_5:


//--------------------- .nv.compat                --------------------------
	.section	.nv.compat,"",@"SHT_CUDA_COMPAT_INFO"
	.align	4
        /*0000*/ 	.byte	0x02, 0x09, 0x00, 0x00, 0x02, 0x02, 0x01, 0x00, 0x02, 0x05, 0x05, 0x00, 0x03, 0x07, 0x01, 0x01
        /*0010*/ 	.byte	0x02, 0x03, 0x00, 0x00, 0x02, 0x06, 0x01, 0x00, 0x04, 0x0b, 0x08, 0x00, 0x01, 0x00, 0x00, 0x00
        /*0020*/ 	.byte	0x00, 0x00, 0x00, 0x00


//--------------------- .nv.info._Z14doubleElementsPdii --------------------------
	.section	.nv.info._Z14doubleElementsPdii,"",@"SHT_CUDA_INFO"
	.sectionflags	@""
	.align	4


	//----- nvinfo : EIATTR_CUDA_API_VERSION
	.align		4
        /*0000*/ 	.byte	0x04, 0x37
        /*0002*/ 	.short	(.L_7 - .L_6)
.L_6:
        /*0004*/ 	.word	0x00000082


	//----- nvinfo : EIATTR_KPARAM_INFO
	.align		4
.L_7:
        /*0008*/ 	.byte	0x04, 0x17
        /*000a*/ 	.short	(.L_9 - .L_8)
.L_8:
        /*000c*/ 	.word	0x00000000
        /*0010*/ 	.short	0x0002
        /*0012*/ 	.short	0x000c
        /*0014*/ 	.byte	0x00, 0xf0, 0x11, 0x00


	//----- nvinfo : EIATTR_KPARAM_INFO
	.align		4
.L_9:
        /*0018*/ 	.byte	0x04, 0x17
        /*001a*/ 	.short	(.L_11 - .L_10)
.L_10:
        /*001c*/ 	.word	0x00000000
        /*0020*/ 	.short	0x0001
        /*0022*/ 	.short	0x0008
        /*0024*/ 	.byte	0x00, 0xf0, 0x11, 0x00


	//----- nvinfo : EIATTR_KPARAM_INFO
	.align		4
.L_11:
        /*0028*/ 	.byte	0x04, 0x17
        /*002a*/ 	.short	(.L_13 - .L_12)
.L_12:
        /*002c*/ 	.word	0x00000000
        /*0030*/ 	.short	0x0000
        /*0032*/ 	.short	0x0000
        /*0034*/ 	.byte	0x00, 0xf5, 0x21, 0x00


	//----- nvinfo : EIATTR_SPARSE_MMA_MASK
	.align		4
.L_13:
        /*0038*/ 	.byte	0x03, 0x50
        /*003a*/ 	.short	0x0000


	//----- nvinfo : EIATTR_MAXREG_COUNT
	.align		4
        /*003c*/ 	.byte	0x03, 0x1b
        /*003e*/ 	.short	0x00ff


	//----- nvinfo : EIATTR_MERCURY_ISA_VERSION
	.align		4
        /*0040*/ 	.byte	0x03, 0x5f
        /*0042*/ 	.short	0x0101


	//----- nvinfo : EIATTR_VRC_CTA_INIT_COUNT
	.align		4
        /*0044*/ 	.byte	0x02, 0x4a
	.zero		1
	.zero		1


	//----- nvinfo : EIATTR_EXIT_INSTR_OFFSETS
	.align		4
        /*0048*/ 	.byte	0x04, 0x1c
        /*004a*/ 	.short	(.L_15 - .L_14)


	//   ....[0]....
.L_14:
        /*004c*/ 	.word	0x000000c0


	//   ....[1]....
        /*0050*/ 	.word	0x000000f0


	//   ....[2]....
        /*0054*/ 	.word	0x000003b0


	//   ....[3]....
        /*0058*/ 	.word	0x000004f0


	//   ....[4]....
        /*005c*/ 	.word	0x00000520


	//   ....[5]....
        /*0060*/ 	.word	0x000007f0


	//   ....[6]....
        /*0064*/ 	.word	0x00000930


	//----- nvinfo : EIATTR_CRS_STACK_SIZE
	.align		4
.L_15:
        /*0068*/ 	.byte	0x04, 0x1e
        /*006a*/ 	.short	(.L_17 - .L_16)
.L_16:
        /*006c*/ 	.word	0x00000000


	//----- nvinfo : EIATTR_CBANK_PARAM_SIZE
	.align		4
.L_17:
        /*0070*/ 	.byte	0x03, 0x19
        /*0072*/ 	.short	0x0010


	//----- nvinfo : EIATTR_PARAM_CBANK
	.align		4
        /*0074*/ 	.byte	0x04, 0x0a
        /*0076*/ 	.short	(.L_19 - .L_18)
	.align		4
.L_18:
        /*0078*/ 	.word	index@(.nv.constant0._Z14doubleElementsPdii)
        /*007c*/ 	.short	0x0380
        /*007e*/ 	.short	0x0010


	//----- nvinfo : EIATTR_SW_WAR
	.align		4
.L_19:
        /*0080*/ 	.byte	0x04, 0x36
        /*0082*/ 	.short	(.L_21 - .L_20)
.L_20:
        /*0084*/ 	.word	0x00000008
.L_21:


//--------------------- .nv.callgraph             --------------------------
	.section	.nv.callgraph,"",@"SHT_CUDA_CALLGRAPH"
	.align	4
	.sectionentsize	8
	.align		4
        /*0000*/ 	.word	0x00000000
	.align		4
        /*0004*/ 	.word	0xffffffff
	.align		4
        /*0008*/ 	.word	0x00000000
	.align		4
        /*000c*/ 	.word	0xfffffffe
	.align		4
        /*0010*/ 	.word	0x00000000
	.align		4
        /*0014*/ 	.word	0xfffffffd
	.align		4
        /*0018*/ 	.word	0x00000000
	.align		4
        /*001c*/ 	.word	0xfffffffc


//--------------------- .text._Z14doubleElementsPdii --------------------------
	.section	.text._Z14doubleElementsPdii,"ax",@progbits
	.align	128
        .global         _Z14doubleElementsPdii
        .type           _Z14doubleElementsPdii,@function
        .size           _Z14doubleElementsPdii,(.L_x_10 - _Z14doubleElementsPdii)
        .other          _Z14doubleElementsPdii,@"STO_CUDA_ENTRY STV_DEFAULT"
_Z14doubleElementsPdii:
.text._Z14doubleElementsPdii:
[----:B------:R-:W-:Y:S08]  /*0000*/  LDC R1, c[0x0][0x37c] ;  /* 0x0000df00ff017b82 */ /* 0x000ff00000000800 */
[----:B------:R-:W0:Y:S01]  /*0010*/  LDC R2, c[0x0][0x38c] ;  /* 0x0000e300ff027b82 */ /* 0x000e220000000800 */
[----:B------:R-:W1:Y:S01]  /*0020*/  S2R R5, SR_TID.X ;  /* 0x0000000000057919 */ /* 0x000e620000002100 */
[----:B------:R-:W2:Y:S06]  /*0030*/  LDCU.64 UR4, c[0x0][0x358] ;  /* 0x00006b00ff0477ac */ /* 0x000eac0008000a00 */
[----:B------:R-:W1:Y:S08]  /*0040*/  S2UR UR6, SR_CTAID.X ;  /* 0x00000000000679c3 */ /* 0x000e700000002500 */
[----:B------:R-:W1:Y:S01]  /*0050*/  LDC R0, c[0x0][0x360] ;  /* 0x0000d800ff007b82 */ /* 0x000e620000000800 */
[----:B------:R-:W3:Y:S01]  /*0060*/  LDCU UR7, c[0x0][0x370] ;  /* 0x00006e00ff0777ac */ /* 0x000ee20008000800 */
[----:B0-----:R-:W-:Y:S01]  /*0070*/  ISETP.NE.AND P0, PT, R2, 0x3, PT ;  /* 0x000000030200780c */ /* 0x001fe20003f05270 */
[----:B-1----:R-:W-:-:S02]  /*0080*/  IMAD R5, R0, UR6, R5 ;  /* 0x0000000600057c24 */ /* 0x002fc4000f8e0205 */
[----:B---3--:R-:W-:-:S10]  /*0090*/  IMAD R0, R0, UR7, RZ ;  /* 0x0000000700007c24 */ /* 0x008fd4000f8e02ff */
[----:B--2---:R-:W-:Y:S05]  /*00a0*/  @!P0 BRA `(.L_x_0) ;  /* 0x0000000400148947 */ /* 0x004fea0003800000 */
[----:B------:R-:W-:-:S13]  /*00b0*/  ISETP.NE.AND P0, PT, R2, 0x2, PT ;  /* 0x000000020200780c */ /* 0x000fda0003f05270 */
[----:B------:R-:W-:Y:S05]  /*00c0*/  @P0 EXIT ;  /* 0x000000000000094d */ /* 0x000fea0003800000 */
[----:B------:R-:W0:Y:S02]  /*00d0*/  LDCU UR6, c[0x0][0x388] ;  /* 0x00007100ff0677ac */ /* 0x000e240008000800 */
[----:B0-----:R-:W-:-:S13]  /*00e0*/  ISETP.GE.AND P0, PT, R5, UR6, PT ;  /* 0x0000000605007c0c */ /* 0x001fda000bf06270 */
[----:B------:R-:W-:Y:S05]  /*00f0*/  @P0 EXIT ;  /* 0x000000000000094d */ /* 0x000fea0003800000 */
[----:B------:R-:W0:Y:S01]  /*0100*/  I2F.U32.RP R8, R0 ;  /* 0x0000000000087306 */ /* 0x000e220000209000 */
[C---:B------:R-:W-:Y:S01]  /*0110*/  IMAD.IADD R4, R0.reuse, 0x1, R5 ;  /* 0x0000000100047824 */ /* 0x040fe200078e0205 */
[----:B------:R-:W-:Y:S01]  /*0120*/  ISETP.NE.U32.AND P2, PT, R0, RZ, PT ;  /* 0x000000ff0000720c */ /* 0x000fe20003f45070 */
[----:B------:R-:W-:Y:S01]  /*0130*/  IMAD.MOV R9, RZ, RZ, -R0 ;  /* 0x000000ffff097224 */ /* 0x000fe200078e0a00 */
[----:B------:R-:W-:Y:S02]  /*0140*/  BSSY.RECONVERGENT B0, `(.L_x_1) ;  /* 0x0000026000007945 */ /* 0x000fe40003800200 */
[C---:B------:R-:W-:Y:S02]  /*0150*/  ISETP.GE.AND P0, PT, R4.reuse, UR6, PT ;  /* 0x0000000604007c0c */ /* 0x040fe4000bf06270 */
[----:B------:R-:W-:Y:S02]  /*0160*/  VIMNMX R7, PT, PT, R4, UR6, !PT ;  /* 0x0000000604077c48 */ /* 0x000fe4000ffe0100 */
[----:B------:R-:W-:-:S04]  /*0170*/  SEL R6, RZ, 0x1, P0 ;  /* 0x00000001ff067807 */ /* 0x000fc80000000000 */
[----:B------:R-:W-:Y:S01]  /*0180*/  IADD3 R7, PT, PT, R7, -R4, -R6 ;  /* 0x8000000407077210 */ /* 0x000fe20007ffe806 */
[----:B0-----:R-:W0:Y:S02]  /*0190*/  MUFU.RCP R8, R8 ;  /* 0x0000000800087308 */ /* 0x001e240000001000 */
[----:B0-----:R-:W-:-:S06]  /*01a0*/  VIADD R2, R8, 0xffffffe ;  /* 0x0ffffffe08027836 */ /* 0x001fcc0000000000 */
[----:B------:R0:W1:Y:S02]  /*01b0*/  F2I.FTZ.U32.TRUNC.NTZ R3, R2 ;  /* 0x0000000200037305 */ /* 0x000064000021f000 */
[----:B0-----:R-:W-:Y:S02]  /*01c0*/  HFMA2 R2, -RZ, RZ, 0, 0 ;  /* 0x00000000ff027431 */ /* 0x001fe400000001ff */
[----:B-1----:R-:W-:-:S04]  /*01d0*/  IMAD R9, R9, R3, RZ ;  /* 0x0000000309097224 */ /* 0x002fc800078e02ff */
[----:B------:R-:W-:-:S06]  /*01e0*/  IMAD.HI.U32 R8, R3, R9, R2 ;  /* 0x0000000903087227 */ /* 0x000fcc00078e0002 */
[----:B------:R-:W-:-:S04]  /*01f0*/  IMAD.HI.U32 R9, R8, R7, RZ ;  /* 0x0000000708097227 */ /* 0x000fc800078e00ff */
[----:B------:R-:W-:-:S04]  /*0200*/  IMAD.MOV R2, RZ, RZ, -R9 ;  /* 0x000000ffff027224 */ /* 0x000fc800078e0a09 */
[----:B------:R-:W-:Y:S02]  /*0210*/  IMAD R7, R0, R2, R7 ;  /* 0x0000000200077224 */ /* 0x000fe400078e0207 */
[----:B------:R-:W0:Y:S03]  /*0220*/  LDC.64 R2, c[0x0][0x380] ;  /* 0x0000e000ff027b82 */ /* 0x000e260000000a00 */
[----:B------:R-:W-:-:S13]  /*0230*/  ISETP.GE.U32.AND P0, PT, R7, R0, PT ;  /* 0x000000000700720c */ /* 0x000fda0003f06070 */
[----:B------:R-:W-:Y:S01]  /*0240*/  @P0 IMAD.IADD R7, R7, 0x1, -R0 ;  /* 0x0000000107070824 */ /* 0x000fe200078e0a00 */
[----:B------:R-:W-:-:S04]  /*0250*/  @P0 IADD3 R9, PT, PT, R9, 0x1, RZ ;  /* 0x0000000109090810 */ /* 0x000fc80007ffe0ff */
[----:B------:R-:W-:-:S13]  /*0260*/  ISETP.GE.U32.AND P1, PT, R7, R0, PT ;  /* 0x000000000700720c */ /* 0x000fda0003f26070 */
[----:B------:R-:W-:Y:S01]  /*0270*/  @P1 VIADD R9, R9, 0x1 ;  /* 0x0000000109091836 */ /* 0x000fe20000000000 */
[----:B------:R-:W-:-:S05]  /*0280*/  @!P2 LOP3.LUT R9, RZ, R0, RZ, 0x33, !PT ;  /* 0x00000000ff09a212 */ /* 0x000fca00078e33ff */
[----:B------:R-:W-:-:S05]  /*0290*/  IMAD.IADD R4, R6, 0x1, R9 ;  /* 0x0000000106047824 */ /* 0x000fca00078e0209 */
[C---:B------:R-:W-:Y:S02]  /*02a0*/  LOP3.LUT R6, R4.reuse, 0x3, RZ, 0xc0, !PT ;  /* 0x0000000304067812 */ /* 0x040fe400078ec0ff */
[----:B------:R-:W-:Y:S02]  /*02b0*/  ISETP.GE.U32.AND P1, PT, R4, 0x3, PT ;  /* 0x000000030400780c */ /* 0x000fe40003f26070 */
[----:B------:R-:W-:-:S13]  /*02c0*/  ISETP.NE.AND P0, PT, R6, 0x3, PT ;  /* 0x000000030600780c */ /* 0x000fda0003f05270 */
[----:B0-----:R-:W-:Y:S05]  /*02d0*/  @!P0 BRA `(.L_x_2) ;  /* 0x0000000000308947 */ /* 0x001fea0003800000 */
[----:B------:R-:W0:Y:S01]  /*02e0*/  LDC.64 R10, c[0x0][0x380] ;  /* 0x0000e000ff0a7b82 */ /* 0x000e220000000a00 */
[----:B------:R-:W-:-:S04]  /*02f0*/  IADD3 R4, PT, PT, R4, 0x1, RZ ;  /* 0x0000000104047810 */ /* 0x000fc80007ffe0ff */
[----:B------:R-:W-:-:S05]  /*0300*/  LOP3.LUT R4, R4, 0x3, RZ, 0xc0, !PT ;  /* 0x0000000304047812 */ /* 0x000fca00078ec0ff */
[----:B------:R-:W-:-:S07]  /*0310*/  IMAD.MOV R4, RZ, RZ, -R4 ;  /* 0x000000ffff047224 */ /* 0x000fce00078e0a04 */
.L_x_3:
[----:B01----:R-:W-:-:S05]  /*0320*/  IMAD.WIDE R6, R5, 0x8, R10 ;  /* 0x0000000805067825 */ /* 0x003fca00078e020a */
[----:B------:R-:W2:Y:S01]  /*0330*/  LDG.E.64 R8, desc[UR4][R6.64] ;  /* 0x0000000406087981 */ /* 0x000ea2000c1e1b00 */
[----:B------:R-:W-:Y:S01]  /*0340*/  VIADD R4, R4, 0x1 ;  /* 0x0000000104047836 */ /* 0x000fe20000000000 */
[----:B------:R-:W-:-:S04]  /*0350*/  IADD3 R5, PT, PT, R0, R5, RZ ;  /* 0x0000000500057210 */ /* 0x000fc80007ffe0ff */
[----:B------:R-:W-:Y:S01]  /*0360*/  ISETP.NE.AND P0, PT, R4, RZ, PT ;  /* 0x000000ff0400720c */ /* 0x000fe20003f05270 */
[----:B--2---:R-:W-:-:S07]  /*0370*/  DADD R8, R8, R8 ;  /* 0x0000000008087229 */ /* 0x004fce0000000008 */
[----:B------:R1:W-:Y:S05]  /*0380*/  STG.E.64 desc[UR4][R6.64], R8 ;  /* 0x0000000806007986 */ /* 0x0003ea000c101b04 */
[----:B------:R-:W-:Y:S05]  /*0390*/  @P0 BRA `(.L_x_3) ;  /* 0xfffffffc00e00947 */ /* 0x000fea000383ffff */
.L_x_2:
[----:B------:R-:W-:Y:S05]  /*03a0*/  BSYNC.RECONVERGENT B0 ;  /* 0x0000000000007941 */ /* 0x000fea0003800200 */
.L_x_1:
[----:B------:R-:W-:Y:S05]  /*03b0*/  @!P1 EXIT ;  /* 0x000000000000994d */ /* 0x000fea0003800000 */
.L_x_4:
[----:B0-----:R-:W-:-:S05]  /*03c0*/  IMAD.WIDE R20, R5, 0x8, R2 ;  /* 0x0000000805147825 */ /* 0x001fca00078e0202 */
[----:B-1----:R-:W2:Y:S01]  /*03d0*/  LDG.E.64 R6, desc[UR4][R20.64] ;  /* 0x0000000414067981 */ /* 0x002ea2000c1e1b00 */
[----:B------:R-:W-:Y:S01]  /*03e0*/  IMAD.WIDE R8, R0, 0x8, R20 ;  /* 0x0000000800087825 */ /* 0x000fe200078e0214 */
[----:B--2---:R-:W-:-:S07]  /*03f0*/  DADD R6, R6, R6 ;  /* 0x0000000006067229 */ /* 0x004fce0000000006 */
[----:B------:R0:W-:Y:S04]  /*0400*/  STG.E.64 desc[UR4][R20.64], R6 ;  /* 0x0000000614007986 */ /* 0x0001e8000c101b04 */
[----:B------:R-:W2:Y:S01]  /*0410*/  LDG.E.64 R10, desc[UR4][R8.64] ;  /* 0x00000004080a7981 */ /* 0x000ea2000c1e1b00 */
        /* <DEDUP_REMOVED lines=8> */
[----:B------:R-:W-:-:S05]  /*04a0*/  IMAD R5, R0, 0x4, R5 ;  /* 0x0000000400057824 */ /* 0x000fca00078e0205 */
[----:B------:R-:W-:Y:S01]  /*04b0*/  ISETP.GE.AND P0, PT, R5, UR6, PT ;  /* 0x0000000605007c0c */ /* 0x000fe2000bf06270 */
[----:B--2---:R-:W-:-:S07]  /*04c0*/  DADD R18, R18, R18 ;  /* 0x0000000012127229 */ /* 0x004fce0000000012 */
[----:B------:R0:W-:Y:S05]  /*04d0*/  STG.E.64 desc[UR4][R16.64], R18 ;  /* 0x0000001210007986 */ /* 0x0001ea000c101b04 */
[----:B------:R-:W-:Y:S05]  /*04e0*/  @!P0 BRA `(.L_x_4) ;  /* 0xfffffffc00b48947 */ /* 0x000fea000383ffff */
[----:B------:R-:W-:Y:S05]  /*04f0*/  EXIT ;  /* 0x000000000000794d */ /* 0x000fea0003800000 */
.L_x_0:
[----:B------:R-:W0:Y:S02]  /*0500*/  LDCU UR6, c[0x0][0x388] ;  /* 0x00007100ff0677ac */ /* 0x000e240008000800 */
[----:B0-----:R-:W-:-:S13]  /*0510*/  ISETP.GE.AND P0, PT, R5, UR6, PT ;  /* 0x0000000605007c0c */ /* 0x001fda000bf06270 */
[----:B------:R-:W-:Y:S05]  /*0520*/  @P0 EXIT ;  /* 0x000000000000094d */ /* 0x000fea0003800000 */
[C---:B------:R-:W-:Y:S01]  /*0530*/  VIMNMX.U32 R4, PT, PT, R0.reuse, 0x1, !PT ;  /* 0x0000000100047848 */ /* 0x040fe20007fe0000 */
[----:B------:R-:W-:Y:S01]  /*0540*/  IMAD.IADD R8, R0, 0x1, R5 ;  /* 0x0000000100087824 */ /* 0x000fe200078e0205 */
[----:B------:R-:W-:Y:S02]  /*0550*/  BSSY.RECONVERGENT B0, `(.L_x_5) ;  /* 0x0000029000007945 */ /* 0x000fe40003800200 */
[----:B------:R-:W0:Y:S01]  /*0560*/  I2F.U32.RP R6, R4 ;  /* 0x0000000400067306 */ /* 0x000e220000209000 */
[----:B------:R-:W-:Y:S02]  /*0570*/  IADD3 R7, PT, PT, RZ, -R4, RZ ;  /* 0x80000004ff077210 */ /* 0x000fe40007ffe0ff */
[C---:B------:R-:W-:Y:S02]  /*0580*/  ISETP.GE.AND P0, PT, R8.reuse, UR6, PT ;  /* 0x0000000608007c0c */ /* 0x040fe4000bf06270 */
[----:B------:R-:W-:Y:S02]  /*0590*/  VIMNMX R9, PT, PT, R8, UR6, !PT ;  /* 0x0000000608097c48 */ /* 0x000fe4000ffe0100 */
[----:B------:R-:W-:-:S02]  /*05a0*/  SEL R11, RZ, 0x1, P0 ;  /* 0x00000001ff0b7807 */ /* 0x000fc40000000000 */
[----:B------:R-:W-:Y:S02]  /*05b0*/  ISETP.NE.U32.AND P2, PT, R4, RZ, PT ;  /* 0x000000ff0400720c */ /* 0x000fe40003f45070 */
[----:B------:R-:W-:Y:S01]  /*05c0*/  IADD3 R8, PT, PT, R9, -R8, -R11 ;  /* 0x8000000809087210 */ /* 0x000fe20007ffe80b */
[----:B0-----:R-:W0:Y:S02]  /*05d0*/  MUFU.RCP R6, R6 ;  /* 0x0000000600067308 */ /* 0x001e240000001000 */
[----:B0-----:R-:W-:-:S06]  /*05e0*/  VIADD R2, R6, 0xffffffe ;  /* 0x0ffffffe06027836 */ /* 0x001fcc0000000000 */
[----:B------:R0:W1:Y:S02]  /*05f0*/  F2I.FTZ.U32.TRUNC.NTZ R3, R2 ;  /* 0x0000000200037305 */ /* 0x000064000021f000 */
[----:B0-----:R-:W-:Y:S02]  /*0600*/  IMAD.MOV.U32 R2, RZ, RZ, RZ ;  /* 0x000000ffff027224 */ /* 0x001fe400078e00ff */
[----:B-1----:R-:W-:-:S04]  /*0610*/  IMAD R7, R7, R3, RZ ;  /* 0x0000000307077224 */ /* 0x002fc800078e02ff */
[----:B------:R-:W-:-:S06]  /*0620*/  IMAD.HI.U32 R3, R3, R7, R2 ;  /* 0x0000000703037227 */ /* 0x000fcc00078e0002 */
[----:B------:R-:W-:-:S05]  /*0630*/  IMAD.HI.U32 R6, R3, R8, RZ ;  /* 0x0000000803067227 */ /* 0x000fca00078e00ff */
[----:B------:R-:W-:-:S05]  /*0640*/  IADD3 R3, PT, PT, -R6, RZ, RZ ;  /* 0x000000ff06037210 */ /* 0x000fca0007ffe1ff */
[----:B------:R-:W-:-:S05]  /*0650*/  IMAD R3, R4, R3, R8 ;  /* 0x0000000304037224 */ /* 0x000fca00078e0208 */
[----:B------:R-:W-:-:S13]  /*0660*/  ISETP.GE.U32.AND P0, PT, R3, R4, PT ;  /* 0x000000040300720c */ /* 0x000fda0003f06070 */
[----:B------:R-:W-:Y:S02]  /*0670*/  @P0 IMAD.IADD R3, R3, 0x1, -R4 ;  /* 0x0000000103030824 */ /* 0x000fe400078e0a04 */
[----:B------:R-:W-:-:S03]  /*0680*/  @P0 VIADD R6, R6, 0x1 ;  /* 0x0000000106060836 */ /* 0x000fc60000000000 */
[----:B------:R-:W-:Y:S02]  /*0690*/  ISETP.GE.U32.AND P1, PT, R3, R4, PT ;  /* 0x000000040300720c */ /* 0x000fe40003f26070 */
[----:B------:R-:W0:Y:S11]  /*06a0*/  LDC.64 R2, c[0x0][0x380] ;  /* 0x0000e000ff027b82 */ /* 0x000e360000000a00 */
[----:B------:R-:W-:-:S02]  /*06b0*/  @P1 IADD3 R6, PT, PT, R6, 0x1, RZ ;  /* 0x0000000106061810 */ /* 0x000fc40007ffe0ff */
[----:B------:R-:W-:-:S05]  /*06c0*/  @!P2 LOP3.LUT R6, RZ, R4, RZ, 0x33, !PT ;  /* 0x00000004ff06a212 */ /* 0x000fca00078e33ff */
[----:B------:R-:W-:-:S05]  /*06d0*/  IMAD.IADD R4, R11, 0x1, R6 ;  /* 0x000000010b047824 */ /* 0x000fca00078e0206 */
[C---:B------:R-:W-:Y:S02]  /*06e0*/  LOP3.LUT R6, R4.reuse, 0x3, RZ, 0xc0, !PT ;  /* 0x0000000304067812 */ /* 0x040fe400078ec0ff */
[----:B------:R-:W-:Y:S02]  /*06f0*/  ISETP.GE.U32.AND P1, PT, R4, 0x3, PT ;  /* 0x000000030400780c */ /* 0x000fe40003f26070 */
[----:B------:R-:W-:-:S13]  /*0700*/  ISETP.NE.AND P0, PT, R6, 0x3, PT ;  /* 0x000000030600780c */ /* 0x000fda0003f05270 */
[----:B------:R-:W-:Y:S05]  /*0710*/  @!P0 BRA `(.L_x_6) ;  /* 0x0000000000308947 */ /* 0x000fea0003800000 */
[----:B------:R-:W1:Y:S01]  /*0720*/  LDC.64 R8, c[0x0][0x380] ;  /* 0x0000e000ff087b82 */ /* 0x000e620000000a00 */
[----:B------:R-:W-:-:S05]  /*0730*/  VIADD R4, R4, 0x1 ;  /* 0x0000000104047836 */ /* 0x000fca0000000000 */
[----:B------:R-:W-:-:S04]  /*0740*/  LOP3.LUT R4, R4, 0x3, RZ, 0xc0, !PT ;  /* 0x0000000304047812 */ /* 0x000fc800078ec0ff */
[----:B------:R-:W-:-:S07]  /*0750*/  IADD3 R4, PT, PT, -R4, RZ, RZ ;  /* 0x000000ff04047210 */ /* 0x000fce0007ffe1ff */
.L_x_7:
[----:B-12---:R-:W-:-:S05]  /*0760*/  IMAD.WIDE R10, R5, 0x8, R8 ;  /* 0x00000008050a7825 */ /* 0x006fca00078e0208 */
[----:B------:R-:W2:Y:S01]  /*0770*/  LDG.E.64 R6, desc[UR4][R10.64] ;  /* 0x000000040a067981 */ /* 0x000ea2000c1e1b00 */
[----:B------:R-:W-:Y:S02]  /*0780*/  VIADD R4, R4, 0x1 ;  /* 0x0000000104047836 */ /* 0x000fe40000000000 */
[----:B------:R-:W-:-:S03]  /*0790*/  IMAD.IADD R5, R0, 0x1, R5 ;  /* 0x0000000100057824 */ /* 0x000fc600078e0205 */
[----:B------:R-:W-:Y:S01]  /*07a0*/  ISETP.NE.AND P0, PT, R4, RZ, PT ;  /* 0x000000ff0400720c */ /* 0x000fe20003f05270 */
[----:B--2---:R-:W-:-:S07]  /*07b0*/  DMUL R6, R6, 3 ;  /* 0x4008000006067828 */ /* 0x004fce0000000000 */
[----:B------:R2:W-:Y:S05]  /*07c0*/  STG.E.64 desc[UR4][R10.64], R6 ;  /* 0x000000060a007986 */ /* 0x0005ea000c101b04 */
[----:B------:R-:W-:Y:S05]  /*07d0*/  @P0 BRA `(.L_x_7) ;  /* 0xfffffffc00e00947 */ /* 0x000fea000383ffff */
.L_x_6:
[----:B------:R-:W-:Y:S05]  /*07e0*/  BSYNC.RECONVERGENT B0 ;  /* 0x0000000000007941 */ /* 0x000fea0003800200 */
.L_x_5:
[----:B------:R-:W-:Y:S05]  /*07f0*/  @!P1 EXIT ;  /* 0x000000000000994d */ /* 0x000fea0003800000 */
.L_x_8:
[----:B01----:R-:W-:-:S05]  /*0800*/  IMAD.WIDE R14, R5, 0x8, R2 ;  /* 0x00000008050e7825 */ /* 0x003fca00078e0202 */
[----:B--2---:R-:W2:Y:S01]  /*0810*/  LDG.E.64 R6, desc[UR4][R14.64] ;  /* 0x000000040e067981 */ /* 0x004ea2000c1e1b00 */
[----:B------:R-:W-:Y:S01]  /*0820*/  IMAD.WIDE R16, R0, 0x8, R14 ;  /* 0x0000000800107825 */ /* 0x000fe200078e020e */
[----:B--2---:R-:W-:-:S07]  /*0830*/  DMUL R6, R6, 3 ;  /* 0x4008000006067828 */ /* 0x004fce0000000000 */
[----:B------:R1:W-:Y:S04]  /*0840*/  STG.E.64 desc[UR4][R14.64], R6 ;  /* 0x000000060e007986 */ /* 0x0003e8000c101b04 */
[----:B------:R-:W2:Y:S01]  /*0850*/  LDG.E.64 R8, desc[UR4][R16.64] ;  /* 0x0000000410087981 */ /* 0x000ea2000c1e1b00 */
        /* <DEDUP_REMOVED lines=8> */
[----:B------:R-:W-:-:S04]  /*08e0*/  LEA R5, R0, R5, 0x2 ;  /* 0x0000000500057211 */ /* 0x000fc800078e10ff */
[----:B------:R-:W-:Y:S01]  /*08f0*/  ISETP.GE.AND P0, PT, R5, UR6, PT ;  /* 0x0000000605007c0c */ /* 0x000fe2000bf06270 */
[----:B--2---:R-:W-:-:S07]  /*0900*/  DMUL R12, R12, 3 ;  /* 0x400800000c0c7828 */ /* 0x004fce0000000000 */
[----:B------:R1:W-:Y:S05]  /*0910*/  STG.E.64 desc[UR4][R20.64], R12 ;  /* 0x0000000c14007986 */ /* 0x0003ea000c101b04 */
[----:B------:R-:W-:Y:S05]  /*0920*/  @!P0 BRA `(.L_x_8) ;  /* 0xfffffffc00b48947 */ /* 0x000fea000383ffff */
[----:B------:R-:W-:Y:S05]  /*0930*/  EXIT ;  /* 0x000000000000794d */ /* 0x000fea0003800000 */
.L_x_9:
[----:B------:R-:W-:-:S00]  /*0940*/  BRA `(.L_x_9) ;  /* 0xfffffffc00fc7947 */ /* 0x000fc0000383ffff */
[----:B------:R-:W-:-:S00]  /*0950*/  NOP ;  /* 0x0000000000007918 */ /* 0x000fc00000000000 */
        /* <DEDUP_REMOVED lines=10> */
.L_x_10:


//--------------------- .nv.shared.reserved.0     --------------------------
	.section	.nv.shared.reserved.0,"aw",@nobits
	.weak		__nv_reservedSMEM_offset_0_alias
	.size		__nv_reservedSMEM_offset_0_alias, 0, 64
	.other		__nv_reservedSMEM_offset_0_alias,@"STO_CUDA_RESERVED_SHARED STV_DEFAULT"
__nv_reservedSMEM_offset_0_alias:
	.zero		0
	.zero		64


//--------------------- .nv.constant0._Z14doubleElementsPdii --------------------------
	.section	.nv.constant0._Z14doubleElementsPdii,"a",@progbits
	.sectionflags	@""
	.align	4
.nv.constant0._Z14doubleElementsPdii:
	.zero		912


//--------------------- SYMBOLS --------------------------

	.type		.nv.reservedSmem.offset0,@object
	.size		.nv.reservedSmem.offset0,0x4
